	.headerflags	@"EF_CUDA_TEXMODE_UNIFIED EF_CUDA_64BIT_ADDRESS EF_CUDA_ACCELERATORS EF_CUDA_SM90 EF_CUDA_VIRTUAL_SM(EF_CUDA_SM90)"
	.elftype	@"ET_EXEC"


//--------------------- .nv.info                  --------------------------
	.section	.nv.info,"",@"SHT_CUDA_INFO"
	.align	4


	//----- nvinfo : EIATTR_REGCOUNT
	.align		4
        /*0000*/ 	.byte	0x04, 0x2f
        /*0002*/ 	.short	(.L_3 - .L_2)
	.align		4
.L_2:
        /*0004*/ 	.word	index@(triton_poi_fused__native_batch_norm_legit_no_training_34)
        /*0008*/ 	.word	0x00000016


	//----- nvinfo : EIATTR_MIN_STACK_SIZE
	.align		4
.L_3:
        /*000c*/ 	.byte	0x04, 0x12
        /*000e*/ 	.short	(.L_5 - .L_4)
	.align		4
.L_4:
        /*0010*/ 	.word	index@(triton_poi_fused__native_batch_norm_legit_no_training_34)
        /*0014*/ 	.word	0x00000000


	//----- nvinfo : EIATTR_FRAME_SIZE
	.align		4
.L_5:
        /*0018*/ 	.byte	0x04, 0x11
        /*001a*/ 	.short	(.L_7 - .L_6)
	.align		4
.L_6:
        /*001c*/ 	.word	index@(triton_poi_fused__native_batch_norm_legit_no_training_34)
        /*0020*/ 	.word	0x00000000


	//----- nvinfo : EIATTR_MIN_STACK_SIZE
	.align		4
.L_7:
        /*0024*/ 	.byte	0x04, 0x12
        /*0026*/ 	.short	(.L_9 - .L_8)
	.align		4
.L_8:
        /*0028*/ 	.word	index@(triton_poi_fused__native_batch_norm_legit_no_training_34)
        /*002c*/ 	.word	0x00000000
.L_9:


//--------------------- .nv.info.triton_poi_fused__native_batch_norm_legit_no_training_34 --------------------------
	.section	.nv.info.triton_poi_fused__native_batch_norm_legit_no_training_34,"",@"SHT_CUDA_INFO"
	.sectionflags	@""
	.align	4


	//----- nvinfo : EIATTR_CUDA_API_VERSION
	.align		4
        /*0000*/ 	.byte	0x04, 0x37
        /*0002*/ 	.short	(.L_11 - .L_10)
.L_10:
        /*0004*/ 	.word	0x0000007c


	//----- nvinfo : EIATTR_KPARAM_INFO
	.align		4
.L_11:
        /*0008*/ 	.byte	0x04, 0x17
        /*000a*/ 	.short	(.L_13 - .L_12)
.L_12:
        /*000c*/ 	.word	0x00000000
        /*0010*/ 	.short	0x0006
        /*0012*/ 	.short	0x0030
        /*0014*/ 	.byte	0x00, 0xf0, 0x11, 0x00


	//----- nvinfo : EIATTR_KPARAM_INFO
	.align		4
.L_13:
        /*0018*/ 	.byte	0x04, 0x17
        /*001a*/ 	.short	(.L_15 - .L_14)
.L_14:
        /*001c*/ 	.word	0x00000000
        /*0020*/ 	.short	0x0005
        /*0022*/ 	.short	0x0028
        /*0024*/ 	.byte	0x00, 0xf4, 0x21, 0x00


	//----- nvinfo : EIATTR_KPARAM_INFO
	.align		4
.L_15:
        /*0028*/ 	.byte	0x04, 0x17
        /*002a*/ 	.short	(.L_17 - .L_16)
.L_16:
        /*002c*/ 	.word	0x00000000
        /*0030*/ 	.short	0x0004
        /*0032*/ 	.short	0x0020
        /*0034*/ 	.byte	0x00, 0xf4, 0x21, 0x00


	//----- nvinfo : EIATTR_KPARAM_INFO
	.align		4
.L_17:
        /*0038*/ 	.byte	0x04, 0x17
        /*003a*/ 	.short	(.L_19 - .L_18)
.L_18:
        /*003c*/ 	.word	0x00000000
        /*0040*/ 	.short	0x0003
        /*0042*/ 	.short	0x0018
        /*0044*/ 	.byte	0x00, 0xf4, 0x21, 0x00


	//----- nvinfo : EIATTR_KPARAM_INFO
	.align		4
.L_19:
        /*0048*/ 	.byte	0x04, 0x17
        /*004a*/ 	.short	(.L_21 - .L_20)
.L_20:
        /*004c*/ 	.word	0x00000000
        /*0050*/ 	.short	0x0002
        /*0052*/ 	.short	0x0010
        /*0054*/ 	.byte	0x00, 0xf4, 0x21, 0x00


	//----- nvinfo : EIATTR_KPARAM_INFO
	.align		4
.L_21:
        /*0058*/ 	.byte	0x04, 0x17
        /*005a*/ 	.short	(.L_23 - .L_22)
.L_22:
        /*005c*/ 	.word	0x00000000
        /*0060*/ 	.short	0x0001
        /*0062*/ 	.short	0x0008
        /*0064*/ 	.byte	0x00, 0xf4, 0x21, 0x00


	//----- nvinfo : EIATTR_KPARAM_INFO
	.align		4
.L_23:
        /*0068*/ 	.byte	0x04, 0x17
        /*006a*/ 	.short	(.L_25 - .L_24)
.L_24:
        /*006c*/ 	.word	0x00000000
        /*0070*/ 	.short	0x0000
        /*0072*/ 	.short	0x0000
        /*0074*/ 	.byte	0x00, 0xf4, 0x21, 0x00


	//----- nvinfo : EIATTR_SPARSE_MMA_MASK
	.align		4
.L_25:
        /*0078*/ 	.byte	0x03, 0x50
        /*007a*/ 	.short	0x0000


	//----- nvinfo : EIATTR_MAXREG_COUNT
	.align		4
        /*007c*/ 	.byte	0x03, 0x1b
        /*007e*/ 	.short	0x00ff


	//----- nvinfo : EIATTR_EXIT_INSTR_OFFSETS
	.align		4
        /*0080*/ 	.byte	0x04, 0x1c
        /*0082*/ 	.short	(.L_27 - .L_26)


	//   ....[0]....
.L_26:
        /*0084*/ 	.word	0x000003d0


	//   ....[1]....
        /*0088*/ 	.word	0x000003f0


	//----- nvinfo : EIATTR_REQNTID
	.align		4
.L_27:
        /*008c*/ 	.byte	0x04, 0x10
        /*008e*/ 	.short	(.L_29 - .L_28)
.L_28:
        /*0090*/ 	.word	0x00000080
        /*0094*/ 	.word	0x00000001
        /*0098*/ 	.word	0x00000001


	//----- nvinfo : EIATTR_CBANK_PARAM_SIZE
	.align		4
.L_29:
        /*009c*/ 	.byte	0x03, 0x19
        /*009e*/ 	.short	0x0034


	//----- nvinfo : EIATTR_PARAM_CBANK
	.align		4
        /*00a0*/ 	.byte	0x04, 0x0a
        /*00a2*/ 	.short	(.L_31 - .L_30)
	.align		4
.L_30:
        /*00a4*/ 	.word	index@(.nv.constant0.triton_poi_fused__native_batch_norm_legit_no_training_34)
        /*00a8*/ 	.short	0x0210
        /*00aa*/ 	.short	0x0034


	//----- nvinfo : EIATTR_SW_WAR
	.align		4
.L_31:
        /*00ac*/ 	.byte	0x04, 0x36
        /*00ae*/ 	.short	(.L_33 - .L_32)
.L_32:
        /*00b0*/ 	.word	0x00000008
.L_33:


//--------------------- .nv.callgraph             --------------------------
	.section	.nv.callgraph,"",@"SHT_CUDA_CALLGRAPH"
	.align	4
	.sectionentsize	8
	.align		4
        /*0000*/ 	.word	0x00000000
	.align		4
        /*0004*/ 	.word	0xffffffff
	.align		4
        /*0008*/ 	.word	0x00000000
	.align		4
        /*000c*/ 	.word	0xfffffffe
	.align		4
        /*0010*/ 	.word	0x00000000
	.align		4
        /*0014*/ 	.word	0xfffffffd
	.align		4
        /*0018*/ 	.word	0x00000000
	.align		4
        /*001c*/ 	.word	0xfffffffc


//--------------------- .nv.constant4             --------------------------
	.section	.nv.constant4,"a",@progbits
	.align	8
	.align		8
.nv.constant4:
        /*0000*/ 	.dword	_$_str
	.align		8
        /*0008*/ 	.dword	_$_str_$_2


//--------------------- .text.triton_poi_fused__native_batch_norm_legit_no_training_34 --------------------------
	.section	.text.triton_poi_fused__native_batch_norm_legit_no_training_34,"ax",@progbits
	.align	128
        .global         triton_poi_fused__native_batch_norm_legit_no_training_34
        .type           triton_poi_fused__native_batch_norm_legit_no_training_34,@function
        .size           triton_poi_fused__native_batch_norm_legit_no_training_34,(.L_x_1 - triton_poi_fused__native_batch_norm_legit_no_training_34)
        .other          triton_poi_fused__native_batch_norm_legit_no_training_34,@"STO_CUDA_ENTRY STV_DEFAULT"
triton_poi_fused__native_batch_norm_legit_no_training_34:
.text.triton_poi_fused__native_batch_norm_legit_no_training_34:
[----:B------:R-:W0:Y:S01]  /*0000*/  LDC R1, c[0x0][0x28] ;  /* 0x00000a00ff017b82 */ /* 0x000e220000000800 */
[----:B------:R-:W1:Y:S07]  /*0010*/  S2R R0, SR_TID.X ;  /* 0x0000000000007919 */ /* 0x000e6e0000002100 */
[----:B------:R-:W2:Y:S01]  /*0020*/  LDC.64 R8, c[0x0][0x220] ;  /* 0x00008800ff087b82 */ /* 0x000ea20000000a00 */
[----:B------:R-:W-:Y:S01]  /*0030*/  ULDC.64 UR4, c[0x0][0x208] ;  /* 0x0000820000047ab9 */ /* 0x000fe20000000a00 */
[----:B------:R-:W3:Y:S06]  /*0040*/  S2R R3, SR_CTAID.X ;  /* 0x0000000000037919 */ /* 0x000eec0000002500 */
[----:B------:R-:W4:Y:S08]  /*0050*/  LDC.64 R12, c[0x0][0x210] ;  /* 0x00008400ff0c7b82 */ /* 0x000f300000000a00 */
[----:B------:R-:W5:Y:S08]  /*0060*/  LDC.64 R14, c[0x0][0x218] ;  /* 0x00008600ff0e7b82 */ /* 0x000f700000000a00 */
[----:B------:R-:W5:Y:S01]  /*0070*/  LDC.64 R16, c[0x0][0x228] ;  /* 0x00008a00ff107b82 */ /* 0x000f620000000a00 */
[----:B-1----:R-:W-:-:S07]  /*0080*/  SHF.L.U32 R0, R0, 0x1, RZ ;  /* 0x0000000100007819 */ /* 0x002fce00000006ff */
[----:B------:R-:W1:Y:S01]  /*0090*/  LDC.64 R18, c[0x0][0x230] ;  /* 0x00008c00ff127b82 */ /* 0x000e620000000a00 */
[----:B------:R-:W-:-:S04]  /*00a0*/  LOP3.LUT R0, R0, 0xfe, RZ, 0xc0, !PT ;  /* 0x000000fe00007812 */ /* 0x000fc800078ec0ff */
[----:B---3--:R-:W-:-:S04]  /*00b0*/  LEA R0, R3, R0, 0x8 ;  /* 0x0000000003007211 */ /* 0x008fc800078e40ff */
[C---:B------:R-:W-:Y:S01]  /*00c0*/  ISETP.GE.AND P4, PT, R0.reuse, 0x2400, PT ;  /* 0x000024000000780c */ /* 0x040fe20003f86270 */
[----:B------:R-:W-:-:S05]  /*00d0*/  IMAD.HI R2, R0, 0x38e38e39, RZ ;  /* 0x38e38e3900027827 */ /* 0x000fca00078e02ff */
[----:B------:R-:W-:-:S04]  /*00e0*/  SHF.R.U32.HI R3, RZ, 0x1f, R2 ;  /* 0x0000001fff037819 */ /* 0x000fc80000011602 */
[----:B------:R-:W-:-:S05]  /*00f0*/  LEA.HI.SX32 R3, R2, R3, 0x1b ;  /* 0x0000000302037211 */ /* 0x000fca00078fdaff */
[----:B------:R-:W-:Y:S01]  /*0100*/  IMAD R11, R3, -0x90, R0 ;  /* 0xffffff70030b7824 */ /* 0x000fe200078e0200 */
[----:B------:R-:W-:-:S03]  /*0110*/  CS2R R2, SRZ ;  /* 0x0000000000027805 */ /* 0x000fc6000001ff00 */
[----:B--2---:R-:W-:-:S05]  /*0120*/  IMAD.WIDE R8, R11, 0x4, R8 ;  /* 0x000000040b087825 */ /* 0x004fca00078e0208 */
[----:B------:R2:W3:Y:S01]  /*0130*/  @!P4 LDG.E.EL.64 R2, desc[UR4][R8.64] ;  /* 0x000000040802c981 */ /* 0x0004e2000c2e1b00 */
[----:B------:R-:W-:Y:S02]  /*0140*/  CS2R R4, SRZ ;  /* 0x0000000000047805 */ /* 0x000fe4000001ff00 */
[----:B------:R-:W-:Y:S01]  /*0150*/  CS2R R6, SRZ ;  /* 0x0000000000067805 */ /* 0x000fe2000001ff00 */
[----:B----4-:R-:W-:-:S04]  /*0160*/  IMAD.WIDE R12, R0, 0x4, R12 ;  /* 0x00000004000c7825 */ /* 0x010fc800078e020c */
[C---:B-----5:R-:W-:Y:S01]  /*0170*/  IMAD.WIDE R14, R11.reuse, 0x4, R14 ;  /* 0x000000040b0e7825 */ /* 0x060fe200078e020e */
[----:B------:R-:W4:Y:S04]  /*0180*/  @!P4 LDG.E.64 R4, desc[UR4][R12.64] ;  /* 0x000000040c04c981 */ /* 0x000f28000c1e1b00 */
[----:B------:R5:W4:Y:S01]  /*0190*/  @!P4 LDG.E.EL.64 R6, desc[UR4][R14.64] ;  /* 0x000000040e06c981 */ /* 0x000b22000c2e1b00 */
[----:B0-----:R-:W-:Y:S01]  /*01a0*/  IMAD.WIDE R16, R11, 0x4, R16 ;  /* 0x000000040b107825 */ /* 0x001fe200078e0210 */
[----:B--2---:R-:W-:-:S03]  /*01b0*/  CS2R R8, SRZ ;  /* 0x0000000000087805 */ /* 0x004fc6000001ff00 */
[----:B-1----:R-:W-:Y:S01]  /*01c0*/  IMAD.WIDE R18, R11, 0x4, R18 ;  /* 0x000000040b127825 */ /* 0x002fe200078e0212 */
[----:B------:R-:W-:-:S04]  /*01d0*/  CS2R R10, SRZ ;  /* 0x00000000000a7805 */ /* 0x000fc8000001ff00 */
[----:B------:R-:W2:Y:S04]  /*01e0*/  @!P4 LDG.E.EL.64 R8, desc[UR4][R18.64] ;  /* 0x000000041208c981 */ /* 0x000ea8000c2e1b00 */
[----:B------:R-:W2:Y:S01]  /*01f0*/  @!P4 LDG.E.EL.64 R10, desc[UR4][R16.64] ;  /* 0x00000004100ac981 */ /* 0x000ea2000c2e1b00 */
[----:B-----5:R-:W-:Y:S01]  /*0200*/  HFMA2.MMA R15, -RZ, RZ, 1.625, 0 ;  /* 0x3e800000ff0f7435 */ /* 0x020fe200000001ff */
[----:B---3--:R-:W-:Y:S01]  /*0210*/  FADD R2, R2, 9.9999997473787516356e-06 ;  /* 0x3727c5ac02027421 */ /* 0x008fe20000000000 */
[----:B------:R-:W-:-:S03]  /*0220*/  FADD R12, R3, 9.9999997473787516356e-06 ;  /* 0x3727c5ac030c7421 */ /* 0x000fc60000000000 */
[----:B------:R0:W1:Y:S08]  /*0230*/  MUFU.SQRT R13, R2 ;  /* 0x00000002000d7308 */ /* 0x0000700000002000 */
[----:B------:R-:W3:Y:S01]  /*0240*/  MUFU.SQRT R14, R12 ;  /* 0x0000000c000e7308 */ /* 0x000ee20000002000 */
[----:B0-----:R-:W0:Y:S01]  /*0250*/  LDC.64 R2, c[0x0][0x238] ;  /* 0x00008e00ff027b82 */ /* 0x001e220000000a00 */
[----:B-1----:R-:W-:-:S02]  /*0260*/  FSETP.GT.AND P0, PT, R13, 8.50705917302346158658e+37, PT ;  /* 0x7e8000000d00780b */ /* 0x002fc40003f04000 */
[----:B------:R-:W-:Y:S02]  /*0270*/  FSETP.GEU.AND P2, PT, R13, 1.175494350822287508e-38, PT ;  /* 0x008000000d00780b */ /* 0x000fe40003f4e000 */
[C---:B---3--:R-:W-:Y:S02]  /*0280*/  FSETP.GT.AND P1, PT, R14.reuse, 8.50705917302346158658e+37, PT ;  /* 0x7e8000000e00780b */ /* 0x048fe40003f24000 */
[----:B------:R-:W-:-:S07]  /*0290*/  FSETP.GEU.AND P3, PT, R14, 1.175494350822287508e-38, PT ;  /* 0x008000000e00780b */ /* 0x000fce0003f6e000 */
[----:B------:R-:W-:-:S04]  /*02a0*/  @P0 FMUL R13, R13, 0.25 ;  /* 0x3e8000000d0d0820 */ /* 0x000fc80000400000 */
[----:B------:R-:W-:Y:S01]  /*02b0*/  @!P2 FMUL R13, R13, 16777216 ;  /* 0x4b8000000d0da820 */ /* 0x000fe20000400000 */
[----:B------:R-:W-:-:S04]  /*02c0*/  @P1 FMUL R14, R14, 0.25 ;  /* 0x3e8000000e0e1820 */ /* 0x000fc80000400000 */
[----:B------:R-:W-:Y:S01]  /*02d0*/  @!P3 FMUL R14, R14, 16777216 ;  /* 0x4b8000000e0eb820 */ /* 0x000fe20000400000 */
[----:B------:R-:W1:Y:S01]  /*02e0*/  MUFU.RCP R13, R13 ;  /* 0x0000000d000d7308 */ /* 0x000e620000001000 */
[----:B------:R-:W-:-:S07]  /*02f0*/  FSEL R12, R15, 1, P0 ;  /* 0x3f8000000f0c7808 */ /* 0x000fce0000000000 */
[----:B------:R-:W3:Y:S01]  /*0300*/  MUFU.RCP R14, R14 ;  /* 0x0000000e000e7308 */ /* 0x000ee20000001000 */
[----:B------:R-:W-:Y:S01]  /*0310*/  FSEL R15, R15, 1, P1 ;  /* 0x3f8000000f0f7808 */ /* 0x000fe20000800000 */
[----:B------:R-:W-:Y:S01]  /*0320*/  @!P2 FMUL R12, R12, 16777216 ;  /* 0x4b8000000c0ca820 */ /* 0x000fe20000400000 */
[----:B----4-:R-:W-:-:S03]  /*0330*/  FADD R4, -R6, R4 ;  /* 0x0000000406047221 */ /* 0x010fc60000000100 */
[----:B------:R-:W-:Y:S01]  /*0340*/  @!P3 FMUL R15, R15, 16777216 ;  /* 0x4b8000000f0fb820 */ /* 0x000fe20000400000 */
[----:B------:R-:W-:Y:S01]  /*0350*/  FADD R5, -R7, R5 ;  /* 0x0000000507057221 */ /* 0x000fe20000000100 */
[----:B-1----:R-:W-:Y:S02]  /*0360*/  FMUL R13, R13, R12 ;  /* 0x0000000c0d0d7220 */ /* 0x002fe40000400000 */
[----:B---3--:R-:W-:Y:S02]  /*0370*/  FMUL R6, R14, R15 ;  /* 0x0000000f0e067220 */ /* 0x008fe40000400000 */
[----:B------:R-:W-:Y:S02]  /*0380*/  FMUL R13, R4, R13 ;  /* 0x0000000d040d7220 */ /* 0x000fe40000400000 */
[----:B------:R-:W-:Y:S01]  /*0390*/  FMUL R6, R5, R6 ;  /* 0x0000000605067220 */ /* 0x000fe20000400000 */
[----:B0-----:R-:W-:-:S04]  /*03a0*/  IMAD.WIDE R2, R0, 0x4, R2 ;  /* 0x0000000400027825 */ /* 0x001fc800078e0202 */
[----:B--2---:R-:W-:Y:S01]  /*03b0*/  FFMA R8, R13, R10, R8 ;  /* 0x0000000a0d087223 */ /* 0x004fe20000000008 */
[----:B------:R-:W-:Y:S01]  /*03c0*/  FFMA R9, R6, R11, R9 ;  /* 0x0000000b06097223 */ /* 0x000fe20000000009 */
[----:B------:R-:W-:Y:S06]  /*03d0*/  @P4 EXIT ;  /* 0x000000000000494d */ /* 0x000fec0003800000 */
[----:B------:R-:W-:Y:S01]  /*03e0*/  STG.E.64 desc[UR4][R2.64], R8 ;  /* 0x0000000802007986 */ /* 0x000fe2000c101b04 */
[----:B------:R-:W-:Y:S05]  /*03f0*/  EXIT ;  /* 0x000000000000794d */ /* 0x000fea0003800000 */
.L_x_0:
[----:B------:R-:W-:-:S00]  /*0400*/  BRA `(.L_x_0) ;  /* 0xfffffffc00fc7947 */ /* 0x000fc0000383ffff */
[----:B------:R-:W-:-:S00]  /*0410*/  NOP ;  /* 0x0000000000007918 */ /* 0x000fc00000000000 */
        /* <DEDUP_REMOVED lines=14> */
.L_x_1:


//--------------------- .nv.global.init           --------------------------
	.section	.nv.global.init,"aw",@progbits
.nv.global.init:
	.type		_$_str,@object
	.size		_$_str,(_$_str_$_2 - _$_str)
_$_str:
        /*0000*/ 	.byte	0x5f, 0x5f, 0x43, 0x55, 0x44, 0x41, 0x5f, 0x46, 0x54, 0x5a, 0x00
	.type		_$_str_$_2,@object
	.size		_$_str_$_2,(.L_1 - _$_str_$_2)
_$_str_$_2:
        /*000b*/ 	.byte	0x5f, 0x5f, 0x43, 0x55, 0x44, 0x41, 0x5f, 0x50, 0x52, 0x45, 0x43, 0x5f, 0x53, 0x51, 0x52, 0x54
        /*001b*/ 	.byte	0x00
.L_1:


//--------------------- .nv.constant0.triton_poi_fused__native_batch_norm_legit_no_training_34 --------------------------
	.section	.nv.constant0.triton_poi_fused__native_batch_norm_legit_no_training_34,"a",@progbits
	.sectionflags	@""
	.align	4
.nv.constant0.triton_poi_fused__native_batch_norm_legit_no_training_34:
	.zero		580
